//
// Generated by NVIDIA NVVM Compiler
//
// Compiler Build ID: CL-36424714
// Cuda compilation tools, release 13.0, V13.0.88
// Based on NVVM 20.0.0
//

.version 9.0
.target sm_100
.address_size 64

	// .globl	_Z23generateRandomHexStringPcP17curandStateXORWOWyi
.global .align 4 .b8 precalc_xorwow_matrix[102400];
.global .align 4 .b8 precalc_xorwow_offset_matrix[102400];
.global .align 4 .b8 mrg32k3aM1[2304];
.global .align 4 .b8 mrg32k3aM2[2304];
.global .align 4 .b8 mrg32k3aM1SubSeq[2016];
.global .align 4 .b8 mrg32k3aM2SubSeq[2016];
.global .align 4 .b8 mrg32k3aM1Seq[2304];
.global .align 4 .b8 mrg32k3aM2Seq[2304];
.const .align 8 .b8 __cr_lgamma_table[72];

.visible .entry _Z23generateRandomHexStringPcP17curandStateXORWOWyi(
	.param .u64 .ptr .align 1 _Z23generateRandomHexStringPcP17curandStateXORWOWyi_param_0,
	.param .u64 .ptr .align 1 _Z23generateRandomHexStringPcP17curandStateXORWOWyi_param_1,
	.param .u64 _Z23generateRandomHexStringPcP17curandStateXORWOWyi_param_2,
	.param .u32 _Z23generateRandomHexStringPcP17curandStateXORWOWyi_param_3
)
{
	.local .align 1 .b8 	__local_depot0[17];
	.reg .b64 	%SP;
	.reg .b64 	%SPL;
	.reg .pred 	%p<27>;
	.reg .b16 	%rs<22>;
	.reg .b32 	%r<493>;
	.reg .b64 	%rd<36>;

	mov.u64 	%SPL, __local_depot0;
	ld.param.u64 	%rd11, [_Z23generateRandomHexStringPcP17curandStateXORWOWyi_param_0];
	ld.param.u64 	%rd12, [_Z23generateRandomHexStringPcP17curandStateXORWOWyi_param_1];
	ld.param.u64 	%rd13, [_Z23generateRandomHexStringPcP17curandStateXORWOWyi_param_2];
	ld.param.u32 	%r190, [_Z23generateRandomHexStringPcP17curandStateXORWOWyi_param_3];
	cvta.to.global.u64 	%rd1, %rd11;
	cvta.to.global.u64 	%rd14, %rd12;
	add.u64 	%rd2, %SPL, 0;
	mov.u32 	%r191, %ctaid.x;
	mov.u32 	%r192, %ntid.x;
	mov.u32 	%r193, %tid.x;
	mad.lo.s32 	%r194, %r191, %r192, %r193;
	cvt.s64.s32 	%rd3, %r194;
	mul.wide.s32 	%rd16, %r194, 48;
	add.s64 	%rd4, %rd14, %rd16;
	cvt.u32.u64 	%r195, %rd13;
	xor.b32  	%r196, %r195, -1429050551;
	mul.lo.s32 	%r197, %r196, 1099087573;
	{ .reg .b32 tmp; mov.b64 {tmp, %r198}, %rd13; }
	xor.b32  	%r199, %r198, -136515619;
	mul.lo.s32 	%r200, %r199, -1703105765;
	add.s32 	%r201, %r197, %r200;
	add.s32 	%r202, %r201, 6615241;
	add.s32 	%r203, %r197, 123456789;
	st.global.v2.u32 	[%rd4], {%r202, %r203};
	xor.b32  	%r204, %r197, 362436069;
	add.s32 	%r205, %r200, 521288629;
	st.global.v2.u32 	[%rd4+8], {%r204, %r205};
	xor.b32  	%r206, %r200, 88675123;
	add.s32 	%r207, %r197, 5783321;
	st.global.v2.u32 	[%rd4+16], {%r206, %r207};
	setp.eq.s32 	%p1, %r194, 0;
	@%p1 bra 	$L__BB0_42;
	mov.b32 	%r396, 0;
	mov.u64 	%rd35, %rd3;
$L__BB0_2:
	and.b64  	%rd6, %rd35, 3;
	setp.eq.s64 	%p2, %rd6, 0;
	@%p2 bra 	$L__BB0_41;
	mul.wide.u32 	%rd17, %r396, 3200;
	mov.u64 	%rd18, precalc_xorwow_matrix;
	add.s64 	%rd7, %rd18, %rd17;
	cvt.u32.u64 	%r2, %rd6;
	mov.b32 	%r397, 0;
$L__BB0_4:
	mov.b32 	%r410, 0;
	mov.u32 	%r411, %r410;
	mov.u32 	%r412, %r410;
	mov.u32 	%r413, %r410;
	mov.u32 	%r414, %r410;
	mov.u32 	%r403, %r410;
$L__BB0_5:
	mul.wide.u32 	%rd19, %r403, 4;
	add.s64 	%rd20, %rd4, %rd19;
	ld.global.u32 	%r10, [%rd20+4];
	shl.b32 	%r11, %r403, 5;
	mov.b32 	%r409, 0;
$L__BB0_6:
	.pragma "nounroll";
	shr.u32 	%r212, %r10, %r409;
	and.b32  	%r213, %r212, 1;
	setp.eq.b32 	%p3, %r213, 1;
	not.pred 	%p4, %p3;
	add.s32 	%r214, %r11, %r409;
	mul.lo.s32 	%r215, %r214, 5;
	mul.wide.u32 	%rd21, %r215, 4;
	add.s64 	%rd8, %rd7, %rd21;
	@%p4 bra 	$L__BB0_8;
	ld.global.u32 	%r216, [%rd8];
	xor.b32  	%r414, %r414, %r216;
	ld.global.u32 	%r217, [%rd8+4];
	xor.b32  	%r413, %r413, %r217;
	ld.global.u32 	%r218, [%rd8+8];
	xor.b32  	%r412, %r412, %r218;
	ld.global.u32 	%r219, [%rd8+12];
	xor.b32  	%r411, %r411, %r219;
	ld.global.u32 	%r220, [%rd8+16];
	xor.b32  	%r410, %r410, %r220;
$L__BB0_8:
	and.b32  	%r222, %r212, 2;
	setp.eq.s32 	%p5, %r222, 0;
	@%p5 bra 	$L__BB0_10;
	ld.global.u32 	%r223, [%rd8+20];
	xor.b32  	%r414, %r414, %r223;
	ld.global.u32 	%r224, [%rd8+24];
	xor.b32  	%r413, %r413, %r224;
	ld.global.u32 	%r225, [%rd8+28];
	xor.b32  	%r412, %r412, %r225;
	ld.global.u32 	%r226, [%rd8+32];
	xor.b32  	%r411, %r411, %r226;
	ld.global.u32 	%r227, [%rd8+36];
	xor.b32  	%r410, %r410, %r227;
$L__BB0_10:
	and.b32  	%r229, %r212, 4;
	setp.eq.s32 	%p6, %r229, 0;
	@%p6 bra 	$L__BB0_12;
	ld.global.u32 	%r230, [%rd8+40];
	xor.b32  	%r414, %r414, %r230;
	ld.global.u32 	%r231, [%rd8+44];
	xor.b32  	%r413, %r413, %r231;
	ld.global.u32 	%r232, [%rd8+48];
	xor.b32  	%r412, %r412, %r232;
	ld.global.u32 	%r233, [%rd8+52];
	xor.b32  	%r411, %r411, %r233;
	ld.global.u32 	%r234, [%rd8+56];
	xor.b32  	%r410, %r410, %r234;
$L__BB0_12:
	and.b32  	%r236, %r212, 8;
	setp.eq.s32 	%p7, %r236, 0;
	@%p7 bra 	$L__BB0_14;
	ld.global.u32 	%r237, [%rd8+60];
	xor.b32  	%r414, %r414, %r237;
	ld.global.u32 	%r238, [%rd8+64];
	xor.b32  	%r413, %r413, %r238;
	ld.global.u32 	%r239, [%rd8+68];
	xor.b32  	%r412, %r412, %r239;
	ld.global.u32 	%r240, [%rd8+72];
	xor.b32  	%r411, %r411, %r240;
	ld.global.u32 	%r241, [%rd8+76];
	xor.b32  	%r410, %r410, %r241;
$L__BB0_14:
	and.b32  	%r243, %r212, 16;
	setp.eq.s32 	%p8, %r243, 0;
	@%p8 bra 	$L__BB0_16;
	ld.global.u32 	%r244, [%rd8+80];
	xor.b32  	%r414, %r414, %r244;
	ld.global.u32 	%r245, [%rd8+84];
	xor.b32  	%r413, %r413, %r245;
	ld.global.u32 	%r246, [%rd8+88];
	xor.b32  	%r412, %r412, %r246;
	ld.global.u32 	%r247, [%rd8+92];
	xor.b32  	%r411, %r411, %r247;
	ld.global.u32 	%r248, [%rd8+96];
	xor.b32  	%r410, %r410, %r248;
$L__BB0_16:
	and.b32  	%r250, %r212, 32;
	setp.eq.s32 	%p9, %r250, 0;
	@%p9 bra 	$L__BB0_18;
	ld.global.u32 	%r251, [%rd8+100];
	xor.b32  	%r414, %r414, %r251;
	ld.global.u32 	%r252, [%rd8+104];
	xor.b32  	%r413, %r413, %r252;
	ld.global.u32 	%r253, [%rd8+108];
	xor.b32  	%r412, %r412, %r253;
	ld.global.u32 	%r254, [%rd8+112];
	xor.b32  	%r411, %r411, %r254;
	ld.global.u32 	%r255, [%rd8+116];
	xor.b32  	%r410, %r410, %r255;
$L__BB0_18:
	and.b32  	%r257, %r212, 64;
	setp.eq.s32 	%p10, %r257, 0;
	@%p10 bra 	$L__BB0_20;
	ld.global.u32 	%r258, [%rd8+120];
	xor.b32  	%r414, %r414, %r258;
	ld.global.u32 	%r259, [%rd8+124];
	xor.b32  	%r413, %r413, %r259;
	ld.global.u32 	%r260, [%rd8+128];
	xor.b32  	%r412, %r412, %r260;
	ld.global.u32 	%r261, [%rd8+132];
	xor.b32  	%r411, %r411, %r261;
	ld.global.u32 	%r262, [%rd8+136];
	xor.b32  	%r410, %r410, %r262;
$L__BB0_20:
	and.b32  	%r264, %r212, 128;
	setp.eq.s32 	%p11, %r264, 0;
	@%p11 bra 	$L__BB0_22;
	ld.global.u32 	%r265, [%rd8+140];
	xor.b32  	%r414, %r414, %r265;
	ld.global.u32 	%r266, [%rd8+144];
	xor.b32  	%r413, %r413, %r266;
	ld.global.u32 	%r267, [%rd8+148];
	xor.b32  	%r412, %r412, %r267;
	ld.global.u32 	%r268, [%rd8+152];
	xor.b32  	%r411, %r411, %r268;
	ld.global.u32 	%r269, [%rd8+156];
	xor.b32  	%r410, %r410, %r269;
$L__BB0_22:
	and.b32  	%r271, %r212, 256;
	setp.eq.s32 	%p12, %r271, 0;
	@%p12 bra 	$L__BB0_24;
	ld.global.u32 	%r272, [%rd8+160];
	xor.b32  	%r414, %r414, %r272;
	ld.global.u32 	%r273, [%rd8+164];
	xor.b32  	%r413, %r413, %r273;
	ld.global.u32 	%r274, [%rd8+168];
	xor.b32  	%r412, %r412, %r274;
	ld.global.u32 	%r275, [%rd8+172];
	xor.b32  	%r411, %r411, %r275;
	ld.global.u32 	%r276, [%rd8+176];
	xor.b32  	%r410, %r410, %r276;
$L__BB0_24:
	and.b32  	%r278, %r212, 512;
	setp.eq.s32 	%p13, %r278, 0;
	@%p13 bra 	$L__BB0_26;
	ld.global.u32 	%r279, [%rd8+180];
	xor.b32  	%r414, %r414, %r279;
	ld.global.u32 	%r280, [%rd8+184];
	xor.b32  	%r413, %r413, %r280;
	ld.global.u32 	%r281, [%rd8+188];
	xor.b32  	%r412, %r412, %r281;
	ld.global.u32 	%r282, [%rd8+192];
	xor.b32  	%r411, %r411, %r282;
	ld.global.u32 	%r283, [%rd8+196];
	xor.b32  	%r410, %r410, %r283;
$L__BB0_26:
	and.b32  	%r285, %r212, 1024;
	setp.eq.s32 	%p14, %r285, 0;
	@%p14 bra 	$L__BB0_28;
	ld.global.u32 	%r286, [%rd8+200];
	xor.b32  	%r414, %r414, %r286;
	ld.global.u32 	%r287, [%rd8+204];
	xor.b32  	%r413, %r413, %r287;
	ld.global.u32 	%r288, [%rd8+208];
	xor.b32  	%r412, %r412, %r288;
	ld.global.u32 	%r289, [%rd8+212];
	xor.b32  	%r411, %r411, %r289;
	ld.global.u32 	%r290, [%rd8+216];
	xor.b32  	%r410, %r410, %r290;
$L__BB0_28:
	and.b32  	%r292, %r212, 2048;
	setp.eq.s32 	%p15, %r292, 0;
	@%p15 bra 	$L__BB0_30;
	ld.global.u32 	%r293, [%rd8+220];
	xor.b32  	%r414, %r414, %r293;
	ld.global.u32 	%r294, [%rd8+224];
	xor.b32  	%r413, %r413, %r294;
	ld.global.u32 	%r295, [%rd8+228];
	xor.b32  	%r412, %r412, %r295;
	ld.global.u32 	%r296, [%rd8+232];
	xor.b32  	%r411, %r411, %r296;
	ld.global.u32 	%r297, [%rd8+236];
	xor.b32  	%r410, %r410, %r297;
$L__BB0_30:
	and.b32  	%r299, %r212, 4096;
	setp.eq.s32 	%p16, %r299, 0;
	@%p16 bra 	$L__BB0_32;
	ld.global.u32 	%r300, [%rd8+240];
	xor.b32  	%r414, %r414, %r300;
	ld.global.u32 	%r301, [%rd8+244];
	xor.b32  	%r413, %r413, %r301;
	ld.global.u32 	%r302, [%rd8+248];
	xor.b32  	%r412, %r412, %r302;
	ld.global.u32 	%r303, [%rd8+252];
	xor.b32  	%r411, %r411, %r303;
	ld.global.u32 	%r304, [%rd8+256];
	xor.b32  	%r410, %r410, %r304;
$L__BB0_32:
	and.b32  	%r306, %r212, 8192;
	setp.eq.s32 	%p17, %r306, 0;
	@%p17 bra 	$L__BB0_34;
	ld.global.u32 	%r307, [%rd8+260];
	xor.b32  	%r414, %r414, %r307;
	ld.global.u32 	%r308, [%rd8+264];
	xor.b32  	%r413, %r413, %r308;
	ld.global.u32 	%r309, [%rd8+268];
	xor.b32  	%r412, %r412, %r309;
	ld.global.u32 	%r310, [%rd8+272];
	xor.b32  	%r411, %r411, %r310;
	ld.global.u32 	%r311, [%rd8+276];
	xor.b32  	%r410, %r410, %r311;
$L__BB0_34:
	and.b32  	%r313, %r212, 16384;
	setp.eq.s32 	%p18, %r313, 0;
	@%p18 bra 	$L__BB0_36;
	ld.global.u32 	%r314, [%rd8+280];
	xor.b32  	%r414, %r414, %r314;
	ld.global.u32 	%r315, [%rd8+284];
	xor.b32  	%r413, %r413, %r315;
	ld.global.u32 	%r316, [%rd8+288];
	xor.b32  	%r412, %r412, %r316;
	ld.global.u32 	%r317, [%rd8+292];
	xor.b32  	%r411, %r411, %r317;
	ld.global.u32 	%r318, [%rd8+296];
	xor.b32  	%r410, %r410, %r318;
$L__BB0_36:
	and.b32  	%r320, %r212, 32768;
	setp.eq.s32 	%p19, %r320, 0;
	@%p19 bra 	$L__BB0_38;
	ld.global.u32 	%r321, [%rd8+300];
	xor.b32  	%r414, %r414, %r321;
	ld.global.u32 	%r322, [%rd8+304];
	xor.b32  	%r413, %r413, %r322;
	ld.global.u32 	%r323, [%rd8+308];
	xor.b32  	%r412, %r412, %r323;
	ld.global.u32 	%r324, [%rd8+312];
	xor.b32  	%r411, %r411, %r324;
	ld.global.u32 	%r325, [%rd8+316];
	xor.b32  	%r410, %r410, %r325;
$L__BB0_38:
	add.s32 	%r409, %r409, 16;
	setp.ne.s32 	%p20, %r409, 32;
	@%p20 bra 	$L__BB0_6;
	mad.lo.s32 	%r326, %r403, -31, %r11;
	add.s32 	%r403, %r326, 1;
	setp.ne.s32 	%p21, %r403, 5;
	@%p21 bra 	$L__BB0_5;
	st.global.u32 	[%rd4+4], %r414;
	st.global.u32 	[%rd4+8], %r413;
	st.global.u32 	[%rd4+12], %r412;
	st.global.u32 	[%rd4+16], %r411;
	st.global.u32 	[%rd4+20], %r410;
	add.s32 	%r397, %r397, 1;
	setp.lt.u32 	%p22, %r397, %r2;
	@%p22 bra 	$L__BB0_4;
$L__BB0_41:
	shr.u64 	%rd9, %rd35, 2;
	add.s32 	%r396, %r396, 1;
	setp.gt.u64 	%p23, %rd35, 3;
	mov.u64 	%rd35, %rd9;
	@%p23 bra 	$L__BB0_2;
$L__BB0_42:
	mov.b32 	%r327, 0;
	st.global.v2.u32 	[%rd4+24], {%r327, %r327};
	st.global.u32 	[%rd4+32], %r327;
	mov.b64 	%rd22, 0;
	st.global.u64 	[%rd4+40], %rd22;
	mov.b16 	%rs1, 48;
	st.local.u8 	[%rd2], %rs1;
	mov.b16 	%rs2, 49;
	st.local.u8 	[%rd2+1], %rs2;
	mov.b16 	%rs3, 50;
	st.local.u8 	[%rd2+2], %rs3;
	mov.b16 	%rs4, 51;
	st.local.u8 	[%rd2+3], %rs4;
	mov.b16 	%rs5, 52;
	st.local.u8 	[%rd2+4], %rs5;
	mov.b16 	%rs6, 53;
	st.local.u8 	[%rd2+5], %rs6;
	mov.b16 	%rs7, 54;
	st.local.u8 	[%rd2+6], %rs7;
	mov.b16 	%rs8, 55;
	st.local.u8 	[%rd2+7], %rs8;
	mov.b16 	%rs9, 56;
	st.local.u8 	[%rd2+8], %rs9;
	mov.b16 	%rs10, 57;
	st.local.u8 	[%rd2+9], %rs10;
	mov.b16 	%rs11, 65;
	st.local.u8 	[%rd2+10], %rs11;
	mov.b16 	%rs12, 66;
	st.local.u8 	[%rd2+11], %rs12;
	mov.b16 	%rs13, 67;
	st.local.u8 	[%rd2+12], %rs13;
	mov.b16 	%rs14, 68;
	st.local.u8 	[%rd2+13], %rs14;
	mov.b16 	%rs15, 69;
	st.local.u8 	[%rd2+14], %rs15;
	mov.b16 	%rs16, 70;
	st.local.u8 	[%rd2+15], %rs16;
	setp.lt.s32 	%p24, %r190, 1;
	@%p24 bra 	$L__BB0_47;
	cvt.u32.u64 	%r329, %rd3;
	shl.b32 	%r182, %r329, 6;
	add.s64 	%rd10, %rd1, 1;
	mov.b32 	%r490, 0;
$L__BB0_44:
	mad.lo.s32 	%r184, %r490, 65, %r182;
	mov.b32 	%r492, 0;
	mov.u32 	%r491, %r184;
$L__BB0_45:
	cvt.s64.s32 	%rd23, %r491;
	add.s64 	%rd24, %rd10, %rd23;
	ld.global.v2.u32 	{%r331, %r332}, [%rd4];
	shr.u32 	%r333, %r332, 2;
	xor.b32  	%r334, %r333, %r332;
	ld.global.v2.u32 	{%r335, %r336}, [%rd4+8];
	ld.global.v2.u32 	{%r337, %r338}, [%rd4+16];
	st.global.v2.u32 	[%rd4+8], {%r336, %r337};
	shl.b32 	%r339, %r338, 4;
	shl.b32 	%r340, %r334, 1;
	xor.b32  	%r341, %r340, %r339;
	xor.b32  	%r342, %r341, %r334;
	xor.b32  	%r343, %r342, %r338;
	st.global.v2.u32 	[%rd4+16], {%r338, %r343};
	add.s32 	%r344, %r331, 362437;
	st.global.v2.u32 	[%rd4], {%r344, %r335};
	add.s32 	%r345, %r343, %r344;
	and.b32  	%r346, %r345, 15;
	cvt.u64.u32 	%rd25, %r346;
	add.s64 	%rd26, %rd2, %rd25;
	ld.local.u8 	%rs17, [%rd26];
	st.global.u8 	[%rd24+-1], %rs17;
	ld.global.v2.u32 	{%r347, %r348}, [%rd4];
	shr.u32 	%r349, %r348, 2;
	xor.b32  	%r350, %r349, %r348;
	ld.global.v2.u32 	{%r351, %r352}, [%rd4+8];
	ld.global.v2.u32 	{%r353, %r354}, [%rd4+16];
	st.global.v2.u32 	[%rd4+8], {%r352, %r353};
	shl.b32 	%r355, %r354, 4;
	shl.b32 	%r356, %r350, 1;
	xor.b32  	%r357, %r356, %r355;
	xor.b32  	%r358, %r357, %r350;
	xor.b32  	%r359, %r358, %r354;
	st.global.v2.u32 	[%rd4+16], {%r354, %r359};
	add.s32 	%r360, %r347, 362437;
	st.global.v2.u32 	[%rd4], {%r360, %r351};
	add.s32 	%r361, %r359, %r360;
	and.b32  	%r362, %r361, 15;
	cvt.u64.u32 	%rd27, %r362;
	add.s64 	%rd28, %rd2, %rd27;
	ld.local.u8 	%rs18, [%rd28];
	st.global.u8 	[%rd24], %rs18;
	ld.global.v2.u32 	{%r363, %r364}, [%rd4];
	shr.u32 	%r365, %r364, 2;
	xor.b32  	%r366, %r365, %r364;
	ld.global.v2.u32 	{%r367, %r368}, [%rd4+8];
	ld.global.v2.u32 	{%r369, %r370}, [%rd4+16];
	st.global.v2.u32 	[%rd4+8], {%r368, %r369};
	shl.b32 	%r371, %r370, 4;
	shl.b32 	%r372, %r366, 1;
	xor.b32  	%r373, %r372, %r371;
	xor.b32  	%r374, %r373, %r366;
	xor.b32  	%r375, %r374, %r370;
	st.global.v2.u32 	[%rd4+16], {%r370, %r375};
	add.s32 	%r376, %r363, 362437;
	st.global.v2.u32 	[%rd4], {%r376, %r367};
	add.s32 	%r377, %r375, %r376;
	and.b32  	%r378, %r377, 15;
	cvt.u64.u32 	%rd29, %r378;
	add.s64 	%rd30, %rd2, %rd29;
	ld.local.u8 	%rs19, [%rd30];
	st.global.u8 	[%rd24+1], %rs19;
	ld.global.v2.u32 	{%r379, %r380}, [%rd4];
	shr.u32 	%r381, %r380, 2;
	xor.b32  	%r382, %r381, %r380;
	ld.global.v2.u32 	{%r383, %r384}, [%rd4+8];
	ld.global.v2.u32 	{%r385, %r386}, [%rd4+16];
	st.global.v2.u32 	[%rd4+8], {%r384, %r385};
	shl.b32 	%r387, %r386, 4;
	shl.b32 	%r388, %r382, 1;
	xor.b32  	%r389, %r388, %r387;
	xor.b32  	%r390, %r389, %r382;
	xor.b32  	%r391, %r390, %r386;
	st.global.v2.u32 	[%rd4+16], {%r386, %r391};
	add.s32 	%r392, %r379, 362437;
	st.global.v2.u32 	[%rd4], {%r392, %r383};
	add.s32 	%r393, %r391, %r392;
	and.b32  	%r394, %r393, 15;
	cvt.u64.u32 	%rd31, %r394;
	add.s64 	%rd32, %rd2, %rd31;
	ld.local.u8 	%rs20, [%rd32];
	st.global.u8 	[%rd24+2], %rs20;
	add.s32 	%r492, %r492, 4;
	add.s32 	%r491, %r491, 4;
	setp.ne.s32 	%p25, %r492, 64;
	@%p25 bra 	$L__BB0_45;
	add.s32 	%r395, %r184, 64;
	cvt.s64.s32 	%rd33, %r395;
	add.s64 	%rd34, %rd1, %rd33;
	mov.b16 	%rs21, 0;
	st.global.u8 	[%rd34], %rs21;
	add.s32 	%r490, %r490, 1;
	setp.ne.s32 	%p26, %r490, %r190;
	@%p26 bra 	$L__BB0_44;
$L__BB0_47:
	ret;

}


// ===== COMPILED SASS (sm_100) =====

	.target	sm_100

	.elftype	@"ET_EXEC"


//--------------------- .note.nv.tkinfo           --------------------------
	.section	.note.nv.tkinfo,"",@"SHT_NOTE"
	.sectionflags	@"SHF_NOTE_NV_TKINFO"
	.tkinfo
        /*0018*/ 	.word	0x00000002
        /*0030*/ 	.string	""
        /*0030*/ 	.string	"ptxas"
        /*0030*/ 	.string	"Cuda compilation tools, release 13.0, V13.0.88"
        /*0030*/ 	.string	"Build cuda_13.0.r13.0/compiler.36424714_0"
        /*0030*/ 	.string	"-arch sm_100 -m 64 "



//--------------------- .note.nv.cuinfo           --------------------------
	.section	.note.nv.cuinfo,"",@"SHT_NOTE"
	.sectionflags	@"SHF_NOTE_NV_CUINFO"
        /*0018*/ 	.short	0x0002
        /*001a*/ 	.short	0x0064
        /*001c*/ 	.short	0x0082
	.zero		2


//--------------------- .nv.info                  --------------------------
	.section	.nv.info,"",@"SHT_CUDA_INFO"
	.align	4


	//----- nvinfo : EIATTR_REGCOUNT
	.align		4
        /*0000*/ 	.byte	0x04, 0x2f
        /*0002*/ 	.short	(.L_10 - .L_9)
	.align		4
.L_9:
        /*0004*/ 	.word	index@(_Z23generateRandomHexStringPcP17curandStateXORWOWyi)
        /*0008*/ 	.word	0x00000020


	//----- nvinfo : EIATTR_FRAME_SIZE
	.align		4
.L_10:
        /*000c*/ 	.byte	0x04, 0x11
        /*000e*/ 	.short	(.L_12 - .L_11)
	.align		4
.L_11:
        /*0010*/ 	.word	index@(_Z23generateRandomHexStringPcP17curandStateXORWOWyi)
        /*0014*/ 	.word	0x00000018


	//----- nvinfo : EIATTR_MIN_STACK_SIZE
	.align		4
.L_12:
        /*0018*/ 	.byte	0x04, 0x12
        /*001a*/ 	.short	(.L_14 - .L_13)
	.align		4
.L_13:
        /*001c*/ 	.word	index@(_Z23generateRandomHexStringPcP17curandStateXORWOWyi)
        /*0020*/ 	.word	0x00000018
.L_14:


//--------------------- .nv.compat                --------------------------
	.section	.nv.compat,"",@"SHT_CUDA_COMPAT_INFO"
	.align	4
        /*0000*/ 	.byte	0x02, 0x09, 0x00, 0x00, 0x02, 0x02, 0x01, 0x00, 0x02, 0x05, 0x05, 0x00, 0x03, 0x07, 0x01, 0x01
        /*0010*/ 	.byte	0x02, 0x03, 0x00, 0x00, 0x02, 0x06, 0x01, 0x00, 0x04, 0x0b, 0x08, 0x00, 0x09, 0x00, 0x00, 0x00
        /*0020*/ 	.byte	0x00, 0x00, 0x00, 0x00


//--------------------- .nv.info._Z23generateRandomHexStringPcP17curandStateXORWOWyi --------------------------
	.section	.nv.info._Z23generateRandomHexStringPcP17curandStateXORWOWyi,"",@"SHT_CUDA_INFO"
	.sectionflags	@""
	.align	4


	//----- nvinfo : EIATTR_CUDA_API_VERSION
	.align		4
        /*0000*/ 	.byte	0x04, 0x37
        /*0002*/ 	.short	(.L_16 - .L_15)
.L_15:
        /*0004*/ 	.word	0x00000082


	//----- nvinfo : EIATTR_KPARAM_INFO
	.align		4
.L_16:
        /*0008*/ 	.byte	0x04, 0x17
        /*000a*/ 	.short	(.L_18 - .L_17)
.L_17:
        /*000c*/ 	.word	0x00000000
        /*0010*/ 	.short	0x0003
        /*0012*/ 	.short	0x0018
        /*0014*/ 	.byte	0x00, 0xf0, 0x11, 0x00


	//----- nvinfo : EIATTR_KPARAM_INFO
	.align		4
.L_18:
        /*0018*/ 	.byte	0x04, 0x17
        /*001a*/ 	.short	(.L_20 - .L_19)
.L_19:
        /*001c*/ 	.word	0x00000000
        /*0020*/ 	.short	0x0002
        /*0022*/ 	.short	0x0010
        /*0024*/ 	.byte	0x00, 0xf0, 0x21, 0x00


	//----- nvinfo : EIATTR_KPARAM_INFO
	.align		4
.L_20:
        /*0028*/ 	.byte	0x04, 0x17
        /*002a*/ 	.short	(.L_22 - .L_21)
.L_21:
        /*002c*/ 	.word	0x00000000
        /*0030*/ 	.short	0x0001
        /*0032*/ 	.short	0x0008
        /*0034*/ 	.byte	0x00, 0xf5, 0x21, 0x00


	//----- nvinfo : EIATTR_KPARAM_INFO
	.align		4
.L_22:
        /*0038*/ 	.byte	0x04, 0x17
        /*003a*/ 	.short	(.L_24 - .L_23)
.L_23:
        /*003c*/ 	.word	0x00000000
        /*0040*/ 	.short	0x0000
        /*0042*/ 	.short	0x0000
        /*0044*/ 	.byte	0x00, 0xf5, 0x21, 0x00


	//----- nvinfo : EIATTR_SPARSE_MMA_MASK
	.align		4
.L_24:
        /*0048*/ 	.byte	0x03, 0x50
        /*004a*/ 	.short	0x0000


	//----- nvinfo : EIATTR_MAXREG_COUNT
	.align		4
        /*004c*/ 	.byte	0x03, 0x1b
        /*004e*/ 	.short	0x00ff


	//----- nvinfo : EIATTR_MERCURY_ISA_VERSION
	.align		4
        /*0050*/ 	.byte	0x03, 0x5f
        /*0052*/ 	.short	0x0101


	//----- nvinfo : EIATTR_VRC_CTA_INIT_COUNT
	.align		4
        /*0054*/ 	.byte	0x02, 0x4a
	.zero		1
	.zero		1


	//----- nvinfo : EIATTR_EXIT_INSTR_OFFSETS
	.align		4
        /*0058*/ 	.byte	0x04, 0x1c
        /*005a*/ 	.short	(.L_26 - .L_25)


	//   ....[0]....
.L_25:
        /*005c*/ 	.word	0x00001180


	//   ....[1]....
        /*0060*/ 	.word	0x00001850


	//----- nvinfo : EIATTR_CRS_STACK_SIZE
	.align		4
.L_26:
        /*0064*/ 	.byte	0x04, 0x1e
        /*0066*/ 	.short	(.L_28 - .L_27)
.L_27:
        /*0068*/ 	.word	0x00000000


	//----- nvinfo : EIATTR_CBANK_PARAM_SIZE
	.align		4
.L_28:
        /*006c*/ 	.byte	0x03, 0x19
        /*006e*/ 	.short	0x001c


	//----- nvinfo : EIATTR_PARAM_CBANK
	.align		4
        /*0070*/ 	.byte	0x04, 0x0a
        /*0072*/ 	.short	(.L_30 - .L_29)
	.align		4
.L_29:
        /*0074*/ 	.word	index@(.nv.constant0._Z23generateRandomHexStringPcP17curandStateXORWOWyi)
        /*0078*/ 	.short	0x0380
        /*007a*/ 	.short	0x001c


	//----- nvinfo : EIATTR_SW_WAR
	.align		4
.L_30:
        /*007c*/ 	.byte	0x04, 0x36
        /*007e*/ 	.short	(.L_32 - .L_31)
.L_31:
        /*0080*/ 	.word	0x00000008
.L_32:


//--------------------- .nv.callgraph             --------------------------
	.section	.nv.callgraph,"",@"SHT_CUDA_CALLGRAPH"
	.align	4
	.sectionentsize	8
	.align		4
        /*0000*/ 	.word	0x00000000
	.align		4
        /*0004*/ 	.word	0xffffffff
	.align		4
        /*0008*/ 	.word	0x00000000
	.align		4
        /*000c*/ 	.word	0xfffffffe
	.align		4
        /*0010*/ 	.word	0x00000000
	.align		4
        /*0014*/ 	.word	0xfffffffd
	.align		4
        /*0018*/ 	.word	0x00000000
	.align		4
        /*001c*/ 	.word	0xfffffffc


//--------------------- .nv.constant4             --------------------------
	.section	.nv.constant4,"a",@progbits
	.align	8
	.align		8
.nv.constant4:
        /*0000*/ 	.dword	precalc_xorwow_matrix
	.align		8
        /*0008*/ 	.dword	precalc_xorwow_offset_matrix
	.align		8
        /*0010*/ 	.dword	mrg32k3aM1
	.align		8
        /*0018*/ 	.dword	mrg32k3aM2
	.align		8
        /*0020*/ 	.dword	mrg32k3aM1SubSeq
	.align		8
        /*0028*/ 	.dword	mrg32k3aM2SubSeq
	.align		8
        /*0030*/ 	.dword	mrg32k3aM1Seq
	.align		8
        /*0038*/ 	.dword	mrg32k3aM2Seq


//--------------------- .nv.constant3             --------------------------
	.section	.nv.constant3,"a",@progbits
	.align	8
.nv.constant3:
	.type		__cr_lgamma_table,@object
	.size		__cr_lgamma_table,(.L_8 - __cr_lgamma_table)
__cr_lgamma_table:
        /*0000*/ 	.byte	0x00, 0x00, 0x00, 0x00, 0x00, 0x00, 0x00, 0x00, 0x00, 0x00, 0x00, 0x00, 0x00, 0x00, 0x00, 0x00
        /*0010*/ 	.byte	0xef, 0x39, 0xfa, 0xfe, 0x42, 0x2e, 0xe6, 0x3f, 0x02, 0x20, 0x2a, 0xfa, 0x0b, 0xab, 0xfc, 0x3f
        /*0020*/ 	.byte	0xf9, 0x2c, 0x92, 0x7c, 0xa7, 0x6c, 0x09, 0x40, 0xc9, 0x79, 0x44, 0x3c, 0x64, 0x26, 0x13, 0x40
        /*0030*/ 	.byte	0xca, 0x01, 0xcf, 0x3a, 0x27, 0x51, 0x1a, 0x40, 0x30, 0xcc, 0x2d, 0xf3, 0xe1, 0x0c, 0x21, 0x40
        /*0040*/ 	.byte	0x0d, 0xb7, 0xfc, 0x82, 0x8e, 0x35, 0x25, 0x40
.L_8:


//--------------------- .text._Z23generateRandomHexStringPcP17curandStateXORWOWyi --------------------------
	.section	.text._Z23generateRandomHexStringPcP17curandStateXORWOWyi,"ax",@progbits
	.align	128
        .global         _Z23generateRandomHexStringPcP17curandStateXORWOWyi
        .type           _Z23generateRandomHexStringPcP17curandStateXORWOWyi,@function
        .size           _Z23generateRandomHexStringPcP17curandStateXORWOWyi,(.L_x_11 - _Z23generateRandomHexStringPcP17curandStateXORWOWyi)
        .other          _Z23generateRandomHexStringPcP17curandStateXORWOWyi,@"STO_CUDA_ENTRY STV_DEFAULT"
_Z23generateRandomHexStringPcP17curandStateXORWOWyi:
.text._Z23generateRandomHexStringPcP17curandStateXORWOWyi:
[----:B------:R-:W0:Y:S01]  /*0000*/  LDC R1, c[0x0][0x37c] ;  /* 0x0000df00ff017b82 */ /* 0x000e220000000800 */
[----:B------:R-:W1:Y:S07]  /*0010*/  S2R R3, SR_TID.X ;  /* 0x0000000000037919 */ /* 0x000e6e0000002100 */
[----:B------:R-:W2:Y:S01]  /*0020*/  LDC.64 R4, c[0x0][0x390] ;  /* 0x0000e400ff047b82 */ /* 0x000ea20000000a00 */
[----:B------:R-:W3:Y:S01]  /*0030*/  LDCU.64 UR6, c[0x0][0x358] ;  /* 0x00006b00ff0677ac */ /* 0x000ee20008000a00 */
[----:B------:R-:W-:Y:S01]  /*0040*/  BSSY.RECONVERGENT B0, `(.L_x_0) ;  /* 0x00000e6000007945 */ /* 0x000fe20003800200 */
[----:B0-----:R-:W-:-:S05]  /*0050*/  VIADD R1, R1, 0xffffffe8 ;  /* 0xffffffe801017836 */ /* 0x001fca0000000000 */
[----:B------:R-:W1:Y:S08]  /*0060*/  S2UR UR4, SR_CTAID.X ;  /* 0x00000000000479c3 */ /* 0x000e700000002500 */
[----:B------:R-:W1:Y:S08]  /*0070*/  LDC R12, c[0x0][0x360] ;  /* 0x0000d800ff0c7b82 */ /* 0x000e700000000800 */
[----:B------:R-:W0:Y:S01]  /*0080*/  LDC.64 R8, c[0x0][0x388] ;  /* 0x0000e200ff087b82 */ /* 0x000e220000000a00 */
[----:B--2---:R-:W-:-:S02]  /*0090*/  LOP3.LUT R0, R4, 0xaad26b49, RZ, 0x3c, !PT ;  /* 0xaad26b4904007812 */ /* 0x004fc400078e3cff */
[----:B------:R-:W-:-:S03]  /*00a0*/  LOP3.LUT R2, R5, 0xf7dcefdd, RZ, 0x3c, !PT ;  /* 0xf7dcefdd05027812 */ /* 0x000fc600078e3cff */
[----:B------:R-:W-:-:S04]  /*00b0*/  IMAD R0, R0, 0x4182bed5, RZ ;  /* 0x4182bed500007824 */ /* 0x000fc800078e02ff */
[C---:B------:R-:W-:Y:S01]  /*00c0*/  VIADD R5, R0.reuse, 0x75bcd15 ;  /* 0x075bcd1500057836 */ /* 0x040fe20000000000 */
[C---:B------:R-:W-:Y:S01]  /*00d0*/  LOP3.LUT R6, R0.reuse, 0x159a55e5, RZ, 0x3c, !PT ;  /* 0x159a55e500067812 */ /* 0x040fe200078e3cff */
[----:B------:R-:W-:Y:S02]  /*00e0*/  VIADD R11, R0, 0x583f19 ;  /* 0x00583f19000b7836 */ /* 0x000fe40000000000 */
[----:B-1----:R-:W-:Y:S02]  /*00f0*/  IMAD R12, R12, UR4, R3 ;  /* 0x000000040c0c7c24 */ /* 0x002fe4000f8e0203 */
[----:B------:R-:W-:-:S03]  /*0100*/  IMAD R3, R2, -0x658354e5, RZ ;  /* 0x9a7cab1b02037824 */ /* 0x000fc600078e02ff */
[----:B------:R-:W-:Y:S01]  /*0110*/  ISETP.NE.AND P0, PT, R12, RZ, PT ;  /* 0x000000ff0c00720c */ /* 0x000fe20003f05270 */
[C---:B------:R-:W-:Y:S01]  /*0120*/  VIADD R7, R3.reuse, 0x1f123bb5 ;  /* 0x1f123bb503077836 */ /* 0x040fe20000000000 */
[----:B------:R-:W-:Y:S01]  /*0130*/  IADD3 R4, PT, PT, R0, 0x64f0c9, R3 ;  /* 0x0064f0c900047810 */ /* 0x000fe20007ffe003 */
[----:B0-----:R-:W-:Y:S01]  /*0140*/  IMAD.WIDE R8, R12, 0x30, R8 ;  /* 0x000000300c087825 */ /* 0x001fe200078e0208 */
[----:B------:R-:W-:-:S04]  /*0150*/  LOP3.LUT R10, R3, 0x5491333, RZ, 0x3c, !PT ;  /* 0x05491333030a7812 */ /* 0x000fc800078e3cff */
[----:B---3--:R0:W-:Y:S04]  /*0160*/  STG.E.64 desc[UR6][R8.64], R4 ;  /* 0x0000000408007986 */ /* 0x0081e8000c101b06 */
[----:B------:R0:W-:Y:S04]  /*0170*/  STG.E.64 desc[UR6][R8.64+0x8], R6 ;  /* 0x0000080608007986 */ /* 0x0001e8000c101b06 */
[----:B------:R0:W-:Y:S01]  /*0180*/  STG.E.64 desc[UR6][R8.64+0x10], R10 ;  /* 0x0000100a08007986 */ /* 0x0001e2000c101b06 */
[----:B------:R-:W-:Y:S05]  /*0190*/  @!P0 BRA `(.L_x_1) ;  /* 0x0000000c00408947 */ /* 0x000fea0003800000 */
[--C-:B------:R-:W-:Y:S01]  /*01a0*/  SHF.R.S32.HI R0, RZ, 0x1f, R12.reuse ;  /* 0x0000001fff007819 */ /* 0x100fe2000001140c */
[----:B------:R-:W-:Y:S02]  /*01b0*/  IMAD.MOV.U32 R13, RZ, RZ, RZ ;  /* 0x000000ffff0d7224 */ /* 0x000fe400078e00ff */
[----:B------:R-:W-:-:S07]  /*01c0*/  IMAD.MOV.U32 R15, RZ, RZ, R12 ;  /* 0x000000ffff0f7224 */ /* 0x000fce00078e000c */
.L_x_7:
[----:B------:R-:W-:Y:S01]  /*01d0*/  LOP3.LUT R14, R15, 0x3, RZ, 0xc0, !PT ;  /* 0x000000030f0e7812 */ /* 0x000fe200078ec0ff */
[----:B------:R-:W-:Y:S03]  /*01e0*/  BSSY.RECONVERGENT B1, `(.L_x_2) ;  /* 0x00000c5000017945 */ /* 0x000fe60003800200 */
[----:B------:R-:W-:-:S04]  /*01f0*/  ISETP.NE.U32.AND P0, PT, R14, RZ, PT ;  /* 0x000000ff0e00720c */ /* 0x000fc80003f05070 */
[----:B------:R-:W-:-:S13]  /*0200*/  ISETP.NE.AND.EX P0, PT, RZ, RZ, PT, P0 ;  /* 0x000000ffff00720c */ /* 0x000fda0003f05300 */
[----:B-1----:R-:W-:Y:S05]  /*0210*/  @!P0 BRA `(.L_x_3) ;  /* 0x0000000c00048947 */ /* 0x002fea0003800000 */
[----:B0-----:R-:W0:Y:S01]  /*0220*/  LDC.64 R6, c[0x4][RZ] ;  /* 0x01000000ff067b82 */ /* 0x001e220000000a00 */
[----:B------:R-:W-:Y:S02]  /*0230*/  IMAD.MOV.U32 R17, RZ, RZ, RZ ;  /* 0x000000ffff117224 */ /* 0x000fe400078e00ff */
[----:B0-----:R-:W-:-:S07]  /*0240*/  IMAD.WIDE.U32 R6, R13, 0xc80, R6 ;  /* 0x00000c800d067825 */ /* 0x001fce00078e0006 */
.L_x_6:
[----:B-1----:R-:W-:Y:S01]  /*0250*/  IMAD.MOV.U32 R19, RZ, RZ, RZ ;  /* 0x000000ffff137224 */ /* 0x002fe200078e00ff */
[----:B------:R-:W-:Y:S01]  /*0260*/  CS2R R4, SRZ ;  /* 0x0000000000047805 */ /* 0x000fe2000001ff00 */
[----:B------:R-:W-:Y:S01]  /*0270*/  IMAD.MOV.U32 R21, RZ, RZ, RZ ;  /* 0x000000ffff157224 */ /* 0x000fe200078e00ff */
[----:B------:R-:W-:-:S07]  /*0280*/  CS2R R2, SRZ ;  /* 0x0000000000027805 */ /* 0x000fce000001ff00 */
.L_x_5:
[----:B------:R-:W-:-:S05]  /*0290*/  IMAD.WIDE.U32 R10, R21, 0x4, R8 ;  /* 0x00000004150a7825 */ /* 0x000fca00078e0008 */
[----:B------:R0:W5:Y:S01]  /*02a0*/  LDG.E R16, desc[UR6][R10.64+0x4] ;  /* 0x000004060a107981 */ /* 0x000162000c1e1900 */
[----:B------:R-:W-:Y:S02]  /*02b0*/  IMAD.SHL.U32 R18, R21, 0x20, RZ ;  /* 0x0000002015127824 */ /* 0x000fe400078e00ff */
[----:B------:R-:W-:-:S07]  /*02c0*/  IMAD.MOV.U32 R23, RZ, RZ, RZ ;  /* 0x000000ffff177224 */ /* 0x000fce00078e00ff */
.L_x_4:
[----:B-----5:R-:W-:Y:S01]  /*02d0*/  SHF.R.U32.HI R22, RZ, R23, R16 ;  /* 0x00000017ff167219 */ /* 0x020fe20000011610 */
[----:B0-----:R-:W-:-:S03]  /*02e0*/  IMAD.IADD R10, R18, 0x1, R23 ;  /* 0x00000001120a7824 */ /* 0x001fc600078e0217 */
[----:B------:R-:W-:-:S04]  /*02f0*/  LOP3.LUT R11, R22, 0x1, RZ, 0xc0, !PT ;  /* 0x00000001160b7812 */ /* 0x000fc800078ec0ff */
[----:B------:R-:W-:Y:S01]  /*0300*/  ISETP.NE.U32.AND P0, PT, R11, 0x1, PT ;  /* 0x000000010b00780c */ /* 0x000fe20003f05070 */
[----:B------:R-:W-:-:S03]  /*0310*/  IMAD R11, R10, 0x5, RZ ;  /* 0x000000050a0b7824 */ /* 0x000fc600078e02ff */
[----:B------:R-:W-:Y:S01]  /*0320*/  R2P PR, R22, 0x7e ;  /* 0x0000007e16007804 */ /* 0x000fe20000000000 */
[----:B------:R-:W-:-:S08]  /*0330*/  IMAD.WIDE.U32 R10, R11, 0x4, R6 ;  /* 0x000000040b0a7825 */ /* 0x000fd000078e0006 */
[----:B------:R-:W2:Y:S04]  /*0340*/  @!P0 LDG.E R20, desc[UR6][R10.64+0x10] ;  /* 0x000010060a148981 */ /* 0x000ea8000c1e1900 */
[----:B------:R-:W3:Y:S04]  /*0350*/  @P1 LDG.E R24, desc[UR6][R10.64+0x24] ;  /* 0x000024060a181981 */ /* 0x000ee8000c1e1900 */
[----:B------:R-:W4:Y:S04]  /*0360*/  @P2 LDG.E R26, desc[UR6][R10.64+0x38] ;  /* 0x000038060a1a2981 */ /* 0x000f28000c1e1900 */
[----:B------:R-:W4:Y:S04]  /*0370*/  @P3 LDG.E R28, desc[UR6][R10.64+0x4c] ;  /* 0x00004c060a1c3981 */ /* 0x000f28000c1e1900 */
[----:B------:R-:W4:Y:S04]  /*0380*/  @!P0 LDG.E R25, desc[UR6][R10.64+0x4] ;  /* 0x000004060a198981 */ /* 0x000f28000c1e1900 */
[----:B------:R-:W4:Y:S01]  /*0390*/  @P1 LDG.E R27, desc[UR6][R10.64+0x20] ;  /* 0x000020060a1b1981 */ /* 0x000f22000c1e1900 */
[----:B--2---:R-:W-:-:S03]  /*03a0*/  @!P0 LOP3.LUT R5, R5, R20, RZ, 0x3c, !PT ;  /* 0x0000001405058212 */ /* 0x004fc600078e3cff */
[----:B------:R-:W2:Y:S01]  /*03b0*/  @!P0 LDG.E R20, desc[UR6][R10.64] ;  /* 0x000000060a148981 */ /* 0x000ea2000c1e1900 */
[----:B---3--:R-:W-:-:S03]  /*03c0*/  @P1 LOP3.LUT R5, R5, R24, RZ, 0x3c, !PT ;  /* 0x0000001805051212 */ /* 0x008fc600078e3cff */
[----:B------:R-:W3:Y:S01]  /*03d0*/  @P4 LDG.E R24, desc[UR6][R10.64+0x60] ;  /* 0x000060060a184981 */ /* 0x000ee2000c1e1900 */
[----:B----4-:R-:W-:-:S03]  /*03e0*/  @P2 LOP3.LUT R5, R5, R26, RZ, 0x3c, !PT ;  /* 0x0000001a05052212 */ /* 0x010fc600078e3cff */
[----:B------:R-:W4:Y:S01]  /*03f0*/  @P5 LDG.E R26, desc[UR6][R10.64+0x74] ;  /* 0x000074060a1a5981 */ /* 0x000f22000c1e1900 */
[----:B------:R-:W-:Y:S02]  /*0400*/  @P3 LOP3.LUT R5, R5, R28, RZ, 0x3c, !PT ;  /* 0x0000001c05053212 */ /* 0x000fe400078e3cff */
[----:B------:R-:W-:Y:S02]  /*0410*/  @!P0 LOP3.LUT R2, R2, R25, RZ, 0x3c, !PT ;  /* 0x0000001902028212 */ /* 0x000fe400078e3cff */
[----:B------:R-:W4:Y:S01]  /*0420*/  @!P0 LDG.E R25, desc[UR6][R10.64+0xc] ;  /* 0x00000c060a198981 */ /* 0x000f22000c1e1900 */
[----:B--2---:R-:W-:-:S03]  /*0430*/  @!P0 LOP3.LUT R19, R19, R20, RZ, 0x3c, !PT ;  /* 0x0000001413138212 */ /* 0x004fc600078e3cff */
[----:B------:R-:W2:Y:S01]  /*0440*/  @!P0 LDG.E R20, desc[UR6][R10.64+0x8] ;  /* 0x000008060a148981 */ /* 0x000ea2000c1e1900 */
[----:B---3--:R-:W-:-:S03]  /*0450*/  @P4 LOP3.LUT R5, R5, R24, RZ, 0x3c, !PT ;  /* 0x0000001805054212 */ /* 0x008fc600078e3cff */
[----:B------:R-:W3:Y:S01]  /*0460*/  @P1 LDG.E R24, desc[UR6][R10.64+0x14] ;  /* 0x000014060a181981 */ /* 0x000ee2000c1e1900 */
[----:B----4-:R-:W-:-:S03]  /*0470*/  @!P0 LOP3.LUT R4, R4, R25, RZ, 0x3c, !PT ;  /* 0x0000001904048212 */ /* 0x010fc600078e3cff */
[----:B------:R-:W4:Y:S01]  /*0480*/  @P1 LDG.E R25, desc[UR6][R10.64+0x18] ;  /* 0x000018060a191981 */ /* 0x000f22000c1e1900 */
[----:B--2---:R-:W-:-:S03]  /*0490*/  @!P0 LOP3.LUT R3, R3, R20, RZ, 0x3c, !PT ;  /* 0x0000001403038212 */ /* 0x004fc600078e3cff */
[----:B------:R-:W2:Y:S01]  /*04a0*/  @P1 LDG.E R20, desc[UR6][R10.64+0x1c] ;  /* 0x00001c060a141981 */ /* 0x000ea2000c1e1900 */
[----:B---3--:R-:W-:-:S03]  /*04b0*/  @P1 LOP3.LUT R19, R19, R24, RZ, 0x3c, !PT ;  /* 0x0000001813131212 */ /* 0x008fc600078e3cff */
[----:B------:R-:W3:Y:S01]  /*04c0*/  @P2 LDG.E R24, desc[UR6][R10.64+0x28] ;  /* 0x000028060a182981 */ /* 0x000ee2000c1e1900 */
[----:B------:R-:W-:-:S03]  /*04d0*/  @P1 LOP3.LUT R4, R4, R27, RZ, 0x3c, !PT ;  /* 0x0000001b04041212 */ /* 0x000fc600078e3cff */
[----:B------:R-:W3:Y:S01]  /*04e0*/  @P2 LDG.E R27, desc[UR6][R10.64+0x34] ;  /* 0x000034060a1b2981 */ /* 0x000ee2000c1e1900 */
[----:B----4-:R-:W-:-:S03]  /*04f0*/  @P1 LOP3.LUT R2, R2, R25, RZ, 0x3c, !PT ;  /* 0x0000001902021212 */ /* 0x010fc600078e3cff */
[----:B------:R-:W4:Y:S01]  /*0500*/  @P2 LDG.E R25, desc[UR6][R10.64+0x2c] ;  /* 0x00002c060a192981 */ /* 0x000f22000c1e1900 */
[----:B--2---:R-:W-:-:S03]  /*0510*/  @P1 LOP3.LUT R3, R3, R20, RZ, 0x3c, !PT ;  /* 0x0000001403031212 */ /* 0x004fc600078e3cff */
        /* <DEDUP_REMOVED lines=27> */
[----:B------:R-:W-:Y:S02]  /*06d0*/  LOP3.LUT P0, RZ, R22, 0x80, RZ, 0xc0, !PT ;  /* 0x0000008016ff7812 */ /* 0x000fe4000780c0ff */
[----:B------:R-:W-:Y:S02]  /*06e0*/  @P5 LOP3.LUT R4, R4, R27, RZ, 0x3c, !PT ;  /* 0x0000001b04045212 */ /* 0x000fe400078e3cff */
        /* <DEDUP_REMOVED lines=17> */
[----:B------:R-:W-:Y:S02]  /*0800*/  @P6 LOP3.LUT R5, R5, R26, RZ, 0x3c, !PT ;  /* 0x0000001a05056212 */ /* 0x000fe400078e3cff */
[----:B------:R-:W-:Y:S02]  /*0810*/  @P0 LOP3.LUT R4, R4, R27, RZ, 0x3c, !PT ;  /* 0x0000001b04040212 */ /* 0x000fe400078e3cff */
[----:B----4-:R-:W-:Y:S02]  /*0820*/  @P0 LOP3.LUT R2, R2, R25, RZ, 0x3c, !PT ;  /* 0x0000001902020212 */ /* 0x010fe400078e3cff */
[----:B--2---:R-:W-:Y:S02]  /*0830*/  @P0 LOP3.LUT R3, R3, R20, RZ, 0x3c, !PT ;  /* 0x0000001403030212 */ /* 0x004fe400078e3cff */
[----:B---3--:R-:W-:Y:S02]  /*0840*/  @P0 LOP3.LUT R5, R5, R24, RZ, 0x3c, !PT ;  /* 0x0000001805050212 */ /* 0x008fe400078e3cff */
[----:B------:R-:W-:-:S13]  /*0850*/  R2P PR, R22.B1, 0x7f ;  /* 0x0000007f16007804 */ /* 0x000fda0000001000 */
[----:B------:R-:W2:Y:S04]  /*0860*/  @P0 LDG.E R20, desc[UR6][R10.64+0xa0] ;  /* 0x0000a0060a140981 */ /* 0x000ea8000c1e1900 */
[----:B------:R-:W3:Y:S04]  /*0870*/  @P1 LDG.E R26, desc[UR6][R10.64+0xb4] ;  /* 0x0000b4060a1a1981 */ /* 0x000ee8000c1e1900 */
[----:B------:R-:W4:Y:S04]  /*0880*/  @P0 LDG.E R25, desc[UR6][R10.64+0xa4] ;  /* 0x0000a4060a190981 */ /* 0x000f28000c1e1900 */
[----:B------:R-:W4:Y:S04]  /*0890*/  @P0 LDG.E R24, desc[UR6][R10.64+0xa8] ;  /* 0x0000a8060a180981 */ /* 0x000f28000c1e1900 */
[----:B------:R-:W4:Y:S01]  /*08a0*/  @P0 LDG.E R27, desc[UR6][R10.64+0xac] ;  /* 0x0000ac060a1b0981 */ /* 0x000f22000c1e1900 */
[----:B--2---:R-:W-:-:S03]  /*08b0*/  @P0 LOP3.LUT R19, R19, R20, RZ, 0x3c, !PT ;  /* 0x0000001413130212 */ /* 0x004fc600078e3cff */
[----:B------:R-:W2:Y:S01]  /*08c0*/  @P1 LDG.E R20, desc[UR6][R10.64+0xbc] ;  /* 0x0000bc060a141981 */ /* 0x000ea2000c1e1900 */
[----:B---3--:R-:W-:-:S03]  /*08d0*/  @P1 LOP3.LUT R19, R19, R26, RZ, 0x3c, !PT ;  /* 0x0000001a13131212 */ /* 0x008fc600078e3cff */
[----:B------:R-:W3:Y:S01]  /*08e0*/  @P0 LDG.E R26, desc[UR6][R10.64+0xb0] ;  /* 0x0000b0060a1a0981 */ /* 0x000ee2000c1e1900 */
[----:B----4-:R-:W-:-:S03]  /*08f0*/  @P0 LOP3.LUT R2, R2, R25, RZ, 0x3c, !PT ;  /* 0x0000001902020212 */ /* 0x010fc600078e3cff */
[----:B------:R-:W4:Y:S01]  /*0900*/  @P1 LDG.E R25, desc[UR6][R10.64+0xb8] ;  /* 0x0000b8060a191981 */ /* 0x000f22000c1e1900 */
[----:B------:R-:W-:-:S03]  /*0910*/  @P0 LOP3.LUT R3, R3, R24, RZ, 0x3c, !PT ;  /* 0x0000001803030212 */ /* 0x000fc600078e3cff */
[----:B------:R-:W2:Y:S01]  /*0920*/  @P2 LDG.E R24, desc[UR6][R10.64+0xc8] ;  /* 0x0000c8060a182981 */ /* 0x000ea2000c1e1900 */
[----:B------:R-:W-:-:S03]  /*0930*/  @P0 LOP3.LUT R4, R4, R27, RZ, 0x3c, !PT ;  /* 0x0000001b04040212 */ /* 0x000fc600078e3cff */
[----:B------:R-:W2:Y:S01]  /*0940*/  @P2 LDG.E R27, desc[UR6][R10.64+0xcc] ;  /* 0x0000cc060a1b2981 */ /* 0x000ea2000c1e1900 */
[----:B---3--:R-:W-:Y:S02]  /*0950*/  @P0 LOP3.LUT R5, R5, R26, RZ, 0x3c, !PT ;  /* 0x0000001a05050212 */ /* 0x008fe400078e3cff */
[----:B------:R-:W-:Y:S02]  /*0960*/  LOP3.LUT P0, RZ, R22, 0x8000, RZ, 0xc0, !PT ;  /* 0x0000800016ff7812 */ /* 0x000fe4000780c0ff */
[----:B----4-:R-:W-:Y:S01]  /*0970*/  @P1 LOP3.LUT R2, R2, R25, RZ, 0x3c, !PT ;  /* 0x0000001902021212 */ /* 0x010fe200078e3cff */
[----:B------:R-:W3:Y:S01]  /*0980*/  @P1 LDG.E R22, desc[UR6][R10.64+0xc4] ;  /* 0x0000c4060a161981 */ /* 0x000ee2000c1e1900 */
[----:B--2---:R-:W-:-:S03]  /*0990*/  @P1 LOP3.LUT R3, R3, R20, RZ, 0x3c, !PT ;  /* 0x0000001403031212 */ /* 0x004fc600078e3cff */
[----:B------:R-:W2:Y:S01]  /*09a0*/  @P1 LDG.E R25, desc[UR6][R10.64+0xc0] ;  /* 0x0000c0060a191981 */ /* 0x000ea2000c1e1900 */
[----:B------:R-:W-:-:S03]  /*09b0*/  @P2 LOP3.LUT R19, R19, R24, RZ, 0x3c, !PT ;  /* 0x0000001813132212 */ /* 0x000fc600078e3cff */
[----:B------:R-:W4:Y:S04]  /*09c0*/  @P3 LDG.E R24, desc[UR6][R10.64+0xdc] ;  /* 0x0000dc060a183981 */ /* 0x000f28000c1e1900 */
[----:B------:R-:W4:Y:S01]  /*09d0*/  @P2 LDG.E R20, desc[UR6][R10.64+0xd0] ;  /* 0x0000d0060a142981 */ /* 0x000f22000c1e1900 */
[----:B------:R-:W-:-:S03]  /*09e0*/  @P2 LOP3.LUT R2, R2, R27, RZ, 0x3c, !PT ;  /* 0x0000001b02022212 */ /* 0x000fc600078e3cff */
[----:B------:R-:W4:Y:S04]  /*09f0*/  @P3 LDG.E R27, desc[UR6][R10.64+0xe0] ;  /* 0x0000e0060a1b3981 */ /* 0x000f28000c1e1900 */
[----:B------:R-:W4:Y:S01]  /*0a00*/  @P0 LDG.E R29, desc[UR6][R10.64+0x138] ;  /* 0x000138060a1d0981 */ /* 0x000f22000c1e1900 */
[----:B---3--:R-:W-:-:S03]  /*0a10*/  @P1 LOP3.LUT R5, R5, R22, RZ, 0x3c, !PT ;  /* 0x0000001605051212 */ /* 0x008fc600078e3cff */
[----:B------:R-:W3:Y:S01]  /*0a20*/  @P2 LDG.E R22, desc[UR6][R10.64+0xd8] ;  /* 0x0000d8060a162981 */ /* 0x000ee2000c1e1900 */
[----:B--2---:R-:W-:-:S03]  /*0a30*/  @P1 LOP3.LUT R4, R4, R25, RZ, 0x3c, !PT ;  /* 0x0000001904041212 */ /* 0x004fc600078e3cff */
[----:B------:R-:W2:Y:S01]  /*0a40*/  @P2 LDG.E R25, desc[UR6][R10.64+0xd4] ;  /* 0x0000d4060a192981 */ /* 0x000ea2000c1e1900 */
[----:B----4-:R-:W-:-:S03]  /*0a50*/  @P3 LOP3.LUT R19, R19, R24, RZ, 0x3c, !PT ;  /* 0x0000001813133212 */ /* 0x010fc600078e3cff */
[----:B------:R-:W4:Y:S01]  /*0a60*/  @P4 LDG.E R24, desc[UR6][R10.64+0xf0] ;  /* 0x0000f0060a184981 */ /* 0x000f22000c1e1900 */
[----:B------:R-:W-:-:S03]  /*0a70*/  @P2 LOP3.LUT R3, R3, R20, RZ, 0x3c, !PT ;  /* 0x0000001403032212 */ /* 0x000fc600078e3cff */
[----:B------:R-:W4:Y:S01]  /*0a80*/  @P3 LDG.E R20, desc[UR6][R10.64+0xe4] ;  /* 0x0000e4060a143981 */ /* 0x000f22000c1e1900 */
[----:B------:R-:W-:-:S03]  /*0a90*/  @P3 LOP3.LUT R2, R2, R27, RZ, 0x3c, !PT ;  /* 0x0000001b02023212 */ /* 0x000fc600078e3cff */
        /* <DEDUP_REMOVED lines=39> */
[----:B------:R-:W-:-:S05]  /*0d10*/  VIADD R23, R23, 0x10 ;  /* 0x0000001017177836 */ /* 0x000fca0000000000 */
[----:B------:R-:W-:Y:S02]  /*0d20*/  ISETP.NE.AND P1, PT, R23, 0x20, PT ;  /* 0x000000201700780c */ /* 0x000fe40003f25270 */
[----:B------:R-:W-:Y:S02]  /*0d30*/  @P0 LOP3.LUT R2, R2, R27, RZ, 0x3c, !PT ;  /* 0x0000001b02020212 */ /* 0x000fe400078e3cff */
[----:B---3--:R-:W-:Y:S02]  /*0d40*/  @P6 LOP3.LUT R5, R5, R22, RZ, 0x3c, !PT ;  /* 0x0000001605056212 */ /* 0x008fe400078e3cff */
[----:B--2---:R-:W-:Y:S02]  /*0d50*/  @P6 LOP3.LUT R4, R4, R25, RZ, 0x3c, !PT ;  /* 0x0000001904046212 */ /* 0x004fe400078e3cff */
[----:B----4-:R-:W-:Y:S02]  /*0d60*/  @P0 LOP3.LUT R5, R5, R24, RZ, 0x3c, !PT ;  /* 0x0000001805050212 */ /* 0x010fe400078e3cff */
[----:B------:R-:W-:-:S02]  /*0d70*/  @P0 LOP3.LUT R4, R4, R29, RZ, 0x3c, !PT ;  /* 0x0000001d04040212 */ /* 0x000fc400078e3cff */
[----:B------:R-:W-:Y:S01]  /*0d80*/  @P0 LOP3.LUT R3, R3, R20, RZ, 0x3c, !PT ;  /* 0x0000001403030212 */ /* 0x000fe200078e3cff */
[----:B------:R-:W-:Y:S06]  /*0d90*/  @P1 BRA `(.L_x_4) ;  /* 0xfffffff4004c1947 */ /* 0x000fec000383ffff */
[----:B------:R-:W-:-:S05]  /*0da0*/  VIADD R21, R21, 0x1 ;  /* 0x0000000115157836 */ /* 0x000fca0000000000 */
[----:B------:R-:W-:-:S13]  /*0db0*/  ISETP.NE.AND P0, PT, R21, 0x5, PT ;  /* 0x000000051500780c */ /* 0x000fda0003f05270 */
[----:B------:R-:W-:Y:S05]  /*0dc0*/  @P0 BRA `(.L_x_5) ;  /* 0xfffffff400300947 */ /* 0x000fea000383ffff */
[----:B------:R1:W-:Y:S01]  /*0dd0*/  STG.E.64 desc[UR6][R8.64+0x8], R2 ;  /* 0x0000080208007986 */ /* 0x0003e2000c101b06 */
[----:B------:R-:W-:-:S03]  /*0de0*/  VIADD R17, R17, 0x1 ;  /* 0x0000000111117836 */ /* 0x000fc60000000000 */
[----:B------:R1:W-:Y:S02]  /*0df0*/  STG.E.64 desc[UR6][R8.64+0x10], R4 ;  /* 0x0000100408007986 */ /* 0x0003e4000c101b06 */
[----:B------:R-:W-:Y:S02]  /*0e00*/  ISETP.GE.U32.AND P0, PT, R17, R14, PT ;  /* 0x0000000e1100720c */ /* 0x000fe40003f06070 */
[----:B------:R1:W-:Y:S11]  /*0e10*/  STG.E desc[UR6][R8.64+0x4], R19 ;  /* 0x0000041308007986 */ /* 0x0003f6000c101906 */
[----:B------:R-:W-:Y:S05]  /*0e20*/  @!P0 BRA `(.L_x_6) ;  /* 0xfffffff400088947 */ /* 0x000fea000383ffff */
.L_x_3:
[----:B------:R-:W-:Y:S05]  /*0e30*/  BSYNC.RECONVERGENT B1 ;  /* 0x0000000000017941 */ /* 0x000fea0003800200 */
.L_x_2:
[----:B------:R-:W-:Y:S01]  /*0e40*/  ISETP.GT.U32.AND P0, PT, R15, 0x3, PT ;  /* 0x000000030f00780c */ /* 0x000fe20003f04070 */
[----:B------:R-:W-:Y:S01]  /*0e50*/  VIADD R13, R13, 0x1 ;  /* 0x000000010d0d7836 */ /* 0x000fe20000000000 */
[--C-:B------:R-:W-:Y:S02]  /*0e60*/  SHF.R.U64 R15, R15, 0x2, R0.reuse ;  /* 0x000000020f0f7819 */ /* 0x100fe40000001200 */
[----:B------:R-:W-:Y:S02]  /*0e70*/  ISETP.GT.U32.AND.EX P0, PT, R0, RZ, PT, P0 ;  /* 0x000000ff0000720c */ /* 0x000fe40003f04100 */
[----:B------:R-:W-:-:S11]  /*0e80*/  SHF.R.U32.HI R0, RZ, 0x2, R0 ;  /* 0x00000002ff007819 */ /* 0x000fd60000011600 */
[----:B------:R-:W-:Y:S05]  /*0e90*/  @P0 BRA `(.L_x_7) ;  /* 0xfffffff000cc0947 */ /* 0x000fea000383ffff */
.L_x_1:
[----:B------:R-:W-:Y:S05]  /*0ea0*/  BSYNC.RECONVERGENT B0 ;  /* 0x0000000000007941 */ /* 0x000fea0003800200 */
.L_x_0:
[----:B------:R-:W-:Y:S01]  /*0eb0*/  IMAD.MOV.U32 R0, RZ, RZ, 0x30 ;  /* 0x00000030ff007424 */ /* 0x000fe200078e00ff */
[----:B------:R-:W-:Y:S01]  /*0ec0*/  STG.E.64 desc[UR6][R8.64+0x18], RZ ;  /* 0x000018ff08007986 */ /* 0x000fe2000c101b06 */
[----:B0-----:R-:W-:Y:S02]  /*0ed0*/  IMAD.MOV.U32 R7, RZ, RZ, 0x36 ;  /* 0x00000036ff077424 */ /* 0x001fe400078e00ff */
[----:B-1----:R-:W-:Y:S01]  /*0ee0*/  IMAD.MOV.U32 R3, RZ, RZ, 0x32 ;  /* 0x00000032ff037424 */ /* 0x002fe200078e00ff */
[----:B------:R0:W-:Y:S01]  /*0ef0*/  STL.U8 [R1], R0 ;  /* 0x0000000001007387 */ /* 0x0001e20000100000 */
[----:B------:R-:W-:Y:S02]  /*0f00*/  IMAD.MOV.U32 R10, RZ, RZ, 0x39 ;  /* 0x00000039ff0a7424 */ /* 0x000fe400078e00ff */
[----:B------:R-:W-:Y:S01]  /*0f10*/  IMAD.MOV.U32 R2, RZ, RZ, 0x31 ;  /* 0x00000031ff027424 */ /* 0x000fe200078e00ff */
[----:B------:R1:W-:Y:S01]  /*0f20*/  STL.U8 [R1+0x2], R3 ;  /* 0x0000020301007387 */ /* 0x0003e20000100000 */
[----:B------:R-:W-:-:S02]  /*0f30*/  IMAD.MOV.U32 R4, RZ, RZ, 0x33 ;  /* 0x00000033ff047424 */ /* 0x000fc400078e00ff */
[----:B------:R-:W-:Y:S01]  /*0f40*/  IMAD.MOV.U32 R5, RZ, RZ, 0x34 ;  /* 0x00000034ff057424 */ /* 0x000fe200078e00ff */
[----:B------:R2:W-:Y:S01]  /*0f50*/  STL.U8 [R1+0x1], R2 ;  /* 0x0000010201007387 */ /* 0x0005e20000100000 */
[----:B------:R-:W-:Y:S01]  /*0f60*/  IMAD.MOV.U32 R6, RZ, RZ, 0x35 ;  /* 0x00000035ff067424 */ /* 0x000fe200078e00ff */
[----:B0-----:R-:W-:Y:S01]  /*0f70*/  PRMT R0, R7, 0x7610, R0 ;  /* 0x0000761007007816 */ /* 0x001fe20000000000 */
[----:B------:R-:W-:Y:S01]  /*0f80*/  IMAD.MOV.U32 R7, RZ, RZ, 0x38 ;  /* 0x00000038ff077424 */ /* 0x000fe200078e00ff */
[----:B------:R0:W-:Y:S01]  /*0f90*/  STL.U8 [R1+0x3], R4 ;  /* 0x0000030401007387 */ /* 0x0001e20000100000 */
[----:B------:R-:W-:Y:S02]  /*0fa0*/  IMAD.MOV.U32 R11, RZ, RZ, 0x41 ;  /* 0x00000041ff0b7424 */ /* 0x000fe400078e00ff */
[----:B------:R-:W-:Y:S01]  /*0fb0*/  IMAD.MOV.U32 R13, RZ, RZ, 0x46 ;  /* 0x00000046ff0d7424 */ /* 0x000fe200078e00ff */
[----:B-1----:R-:W-:Y:S01]  /*0fc0*/  PRMT R3, R7, 0x7610, R3 ;  /* 0x0000761007037816 */ /* 0x002fe20000000003 */
[----:B------:R1:W-:Y:S01]  /*0fd0*/  STL.U8 [R1+0x4], R5 ;  /* 0x0000040501007387 */ /* 0x0003e20000100000 */
[----:B------:R-:W-:Y:S01]  /*0fe0*/  PRMT R7, R10, 0x7610, R7 ;  /* 0x000076100a077816 */ /* 0x000fe20000000007 */
[----:B--2---:R-:W-:Y:S01]  /*0ff0*/  IMAD.MOV.U32 R2, RZ, RZ, 0x37 ;  /* 0x00000037ff027424 */ /* 0x004fe200078e00ff */
[----:B------:R-:W2:Y:S01]  /*1000*/  LDC R10, c[0x0][0x398] ;  /* 0x0000e600ff0a7b82 */ /* 0x000ea20000000800 */
[----:B------:R3:W-:Y:S01]  /*1010*/  STL.U8 [R1+0x5], R6 ;  /* 0x0000050601007387 */ /* 0x0007e20000100000 */
[----:B0-----:R-:W-:Y:S01]  /*1020*/  PRMT R4, R11, 0x7610, R4 ;  /* 0x000076100b047816 */ /* 0x001fe20000000004 */
[----:B------:R-:W-:-:S02]  /*1030*/  IMAD.MOV.U32 R11, RZ, RZ, 0x45 ;  /* 0x00000045ff0b7424 */ /* 0x000fc400078e00ff */
[----:B------:R0:W-:Y:S01]  /*1040*/  STL.U8 [R1+0x6], R0 ;  /* 0x0000060001007387 */ /* 0x0001e20000100000 */
[----:B-1----:R-:W-:-:S03]  /*1050*/  IMAD.MOV.U32 R5, RZ, RZ, 0x42 ;  /* 0x00000042ff057424 */ /* 0x002fc600078e00ff */
[----:B------:R1:W-:Y:S01]  /*1060*/  STL.U8 [R1+0x7], R2 ;  /* 0x0000070201007387 */ /* 0x0003e20000100000 */
[----:B---3--:R-:W-:-:S03]  /*1070*/  IMAD.MOV.U32 R6, RZ, RZ, 0x44 ;  /* 0x00000044ff067424 */ /* 0x008fc600078e00ff */
[----:B------:R3:W-:Y:S01]  /*1080*/  STL.U8 [R1+0x8], R3 ;  /* 0x0000080301007387 */ /* 0x0007e20000100000 */
[----:B0-----:R-:W-:Y:S01]  /*1090*/  PRMT R0, R5, 0x7610, R0 ;  /* 0x0000761005007816 */ /* 0x001fe20000000000 */
[----:B------:R-:W-:Y:S02]  /*10a0*/  IMAD.MOV.U32 R5, RZ, RZ, 0x43 ;  /* 0x00000043ff057424 */ /* 0x000fe400078e00ff */
[----:B------:R0:W-:Y:S01]  /*10b0*/  STL.U8 [R1+0x9], R7 ;  /* 0x0000090701007387 */ /* 0x0001e20000100000 */
[----:B-1----:R-:W-:Y:S02]  /*10c0*/  PRMT R2, R6, 0x7610, R2 ;  /* 0x0000761006027816 */ /* 0x002fe40000000002 */
[----:B------:R-:W-:Y:S01]  /*10d0*/  PRMT R6, R11, 0x7610, R6 ;  /* 0x000076100b067816 */ /* 0x000fe20000000006 */
[----:B------:R0:W-:Y:S01]  /*10e0*/  STL.U8 [R1+0xa], R4 ;  /* 0x00000a0401007387 */ /* 0x0001e20000100000 */
[----:B---3--:R-:W-:Y:S02]  /*10f0*/  PRMT R3, R13, 0x7610, R3 ;  /* 0x000076100d037816 */ /* 0x008fe40000000003 */
[----:B--2---:R-:W-:Y:S01]  /*1100*/  ISETP.GE.AND P0, PT, R10, 0x1, PT ;  /* 0x000000010a00780c */ /* 0x004fe20003f06270 */
[----:B------:R0:W-:Y:S04]  /*1110*/  STL.U8 [R1+0xb], R0 ;  /* 0x00000b0001007387 */ /* 0x0001e80000100000 */
[----:B------:R0:W-:Y:S04]  /*1120*/  STL.U8 [R1+0xc], R5 ;  /* 0x00000c0501007387 */ /* 0x0001e80000100000 */
[----:B------:R0:W-:Y:S04]  /*1130*/  STL.U8 [R1+0xd], R2 ;  /* 0x00000d0201007387 */ /* 0x0001e80000100000 */
[----:B------:R0:W-:Y:S04]  /*1140*/  STL.U8 [R1+0xe], R6 ;  /* 0x00000e0601007387 */ /* 0x0001e80000100000 */
[----:B------:R0:W-:Y:S04]  /*1150*/  STL.U8 [R1+0xf], R3 ;  /* 0x00000f0301007387 */ /* 0x0001e80000100000 */
[----:B------:R0:W-:Y:S04]  /*1160*/  STG.E desc[UR6][R8.64+0x20], RZ ;  /* 0x000020ff08007986 */ /* 0x0001e8000c101906 */
[----:B------:R0:W-:Y:S01]  /*1170*/  STG.E.64 desc[UR6][R8.64+0x28], RZ ;  /* 0x000028ff08007986 */ /* 0x0001e2000c101b06 */
[----:B------:R-:W-:Y:S05]  /*1180*/  @!P0 EXIT ;  /* 0x000000000000894d */ /* 0x000fea0003800000 */
[----:B------:R-:W-:Y:S02]  /*1190*/  IMAD.SHL.U32 R12, R12, 0x40, RZ ;  /* 0x000000400c0c7824 */ /* 0x000fe400078e00ff */
[----:B0-----:R-:W-:-:S07]  /*11a0*/  IMAD.MOV.U32 R5, RZ, RZ, RZ ;  /* 0x000000ffff057224 */ /* 0x001fce00078e00ff */
.L_x_9:
[----:B0-----:R-:W0:Y:S01]  /*11b0*/  LDCU UR4, c[0x0][0x398] ;  /* 0x00007300ff0477ac */ /* 0x001e220008000800 */
[C---:B------:R-:W-:Y:S02]  /*11c0*/  IMAD R4, R5.reuse, 0x41, R12 ;  /* 0x0000004105047824 */ /* 0x040fe400078e020c */
[----:B------:R-:W-:Y:S01]  /*11d0*/  VIADD R5, R5, 0x1 ;  /* 0x0000000105057836 */ /* 0x000fe20000000000 */
[----:B------:R-:W1:Y:S01]  /*11e0*/  LDCU.64 UR8, c[0x0][0x380] ;  /* 0x00007000ff0877ac */ /* 0x000e620008000a00 */
[----:B------:R-:W-:-:S03]  /*11f0*/  IMAD.MOV.U32 R6, RZ, RZ, R4 ;  /* 0x000000ffff067224 */ /* 0x000fc600078e0004 */
[----:B0-----:R-:W-:Y:S01]  /*1200*/  ISETP.NE.AND P1, PT, R5, UR4, PT ;  /* 0x0000000405007c0c */ /* 0x001fe2000bf25270 */
[----:B------:R-:W-:-:S12]  /*1210*/  UMOV UR4, URZ ;  /* 0x000000ff00047c82 */ /* 0x000fd80008000000 */
.L_x_8:
[----:B------:R-:W2:Y:S04]  /*1220*/  LDG.E.64 R16, desc[UR6][R8.64] ;  /* 0x0000000608107981 */ /* 0x000ea8000c1e1b00 */
[----:B------:R-:W3:Y:S04]  /*1230*/  LDG.E.64 R10, desc[UR6][R8.64+0x10] ;  /* 0x00001006080a7981 */ /* 0x000ee8000c1e1b00 */
[----:B0-----:R-:W4:Y:S01]  /*1240*/  LDG.E.64 R18, desc[UR6][R8.64+0x8] ;  /* 0x0000080608127981 */ /* 0x001f22000c1e1b00 */
[----:B--2---:R-:W-:Y:S01]  /*1250*/  SHF.R.U32.HI R0, RZ, 0x2, R17 ;  /* 0x00000002ff007819 */ /* 0x004fe20000011611 */
[----:B------:R-:W-:-:S03]  /*1260*/  VIADD R16, R16, 0x587c5 ;  /* 0x000587c510107836 */ /* 0x000fc60000000000 */
[----:B------:R-:W-:Y:S01]  /*1270*/  LOP3.LUT R0, R0, R17, RZ, 0x3c, !PT ;  /* 0x0000001100007212 */ /* 0x000fe200078e3cff */
[----:B---3--:R-:W-:-:S04]  /*1280*/  IMAD.SHL.U32 R3, R11, 0x10, RZ ;  /* 0x000000100b037824 */ /* 0x008fc800078e00ff */
[----:B------:R-:W-:-:S05]  /*1290*/  IMAD.SHL.U32 R2, R0, 0x2, RZ ;  /* 0x0000000200027824 */ /* 0x000fca00078e00ff */
[----:B------:R-:W-:-:S04]  /*12a0*/  LOP3.LUT R2, R0, R2, R3, 0x96, !PT ;  /* 0x0000000200027212 */ /* 0x000fc800078e9603 */
[----:B------:R-:W-:-:S05]  /*12b0*/  LOP3.LUT R15, R2, R11, RZ, 0x3c, !PT ;  /* 0x0000000b020f7212 */ /* 0x000fca00078e3cff */
[----:B------:R-:W-:-:S05]  /*12c0*/  IMAD.IADD R0, R15, 0x1, R16 ;  /* 0x000000010f007824 */ /* 0x000fca00078e0210 */
[----:B------:R-:W-:-:S05]  /*12d0*/  LOP3.LUT R0, R0, 0xf, RZ, 0xc0, !PT ;  /* 0x0000000f00007812 */ /* 0x000fca00078ec0ff */
[----:B------:R-:W-:-:S05]  /*12e0*/  IMAD.IADD R0, R1, 0x1, R0 ;  /* 0x0000000101007824 */ /* 0x000fca00078e0200 */
[----:B------:R-:W2:Y:S01]  /*12f0*/  LDL.U8 R7, [R0] ;  /* 0x0000000000077983 */ /* 0x000ea20000100000 */
[C---:B-1----:R-:W-:Y:S01]  /*1300*/  IADD3.X R2, P0, PT, R6.reuse, UR8, RZ, PT, !PT ;  /* 0x0000000806027c10 */ /* 0x042fe2000bf1e4ff */
[----:B------:R-:W-:Y:S02]  /*1310*/  IMAD.MOV.U32 R21, RZ, RZ, R10 ;  /* 0x000000ffff157224 */ /* 0x000fe400078e000a */
[----:B------:R-:W-:Y:S01]  /*1320*/  IMAD.MOV.U32 R14, RZ, RZ, R11 ;  /* 0x000000ffff0e7224 */ /* 0x000fe200078e000b */
[----:B------:R-:W-:Y:S01]  /*1330*/  LEA.HI.X.SX32 R3, R6, UR9, 0x1, P0 ;  /* 0x0000000906037c11 */ /* 0x000fe200080f0eff */
[----:B----4-:R-:W-:Y:S02]  /*1340*/  IMAD.MOV.U32 R20, RZ, RZ, R19 ;  /* 0x000000ffff147224 */ /* 0x010fe400078e0013 */
[----:B------:R-:W-:Y:S01]  /*1350*/  IMAD.MOV.U32 R17, RZ, RZ, R18 ;  /* 0x000000ffff117224 */ /* 0x000fe200078e0012 */
[----:B------:R-:W-:Y:S04]  /*1360*/  STG.E.64 desc[UR6][R8.64+0x10], R14 ;  /* 0x0000100e08007986 */ /* 0x000fe8000c101b06 */
[----:B------:R-:W-:Y:S04]  /*1370*/  STG.E.64 desc[UR6][R8.64+0x8], R20 ;  /* 0x0000081408007986 */ /* 0x000fe8000c101b06 */
[----:B------:R0:W-:Y:S04]  /*1380*/  STG.E.64 desc[UR6][R8.64], R16 ;  /* 0x0000001008007986 */ /* 0x0001e8000c101b06 */
[----:B--2---:R1:W-:Y:S04]  /*1390*/  STG.E.U8 desc[UR6][R2.64+-0x1], R7 ;  /* 0xffffff0702007986 */ /* 0x0043e8000c101106 */
[----:B------:R-:W2:Y:S04]  /*13a0*/  LDG.E.64 R18, desc[UR6][R8.64] ;  /* 0x0000000608127981 */ /* 0x000ea8000c1e1b00 */
[----:B------:R-:W3:Y:S04]  /*13b0*/  LDG.E.64 R10, desc[UR6][R8.64+0x10] ;  /* 0x00001006080a7981 */ /* 0x000ee8000c1e1b00 */
[----:B0-----:R-:W4:Y:S01]  /*13c0*/  LDG.E.64 R16, desc[UR6][R8.64+0x8] ;  /* 0x0000080608107981 */ /* 0x001f22000c1e1b00 */
[----:B--2---:R-:W-:-:S04]  /*13d0*/  SHF.R.U32.HI R0, RZ, 0x2, R19 ;  /* 0x00000002ff007819 */ /* 0x004fc80000011613 */
[----:B------:R-:W-:Y:S01]  /*13e0*/  LOP3.LUT R0, R0, R19, RZ, 0x3c, !PT ;  /* 0x0000001300007212 */ /* 0x000fe200078e3cff */
[----:B---3--:R-:W-:-:S04]  /*13f0*/  IMAD.SHL.U32 R13, R11, 0x10, RZ ;  /* 0x000000100b0d7824 */ /* 0x008fc800078e00ff */
[----:B------:R-:W-:-:S05]  /*1400*/  IMAD.SHL.U32 R19, R0, 0x2, RZ ;  /* 0x0000000200137824 */ /* 0x000fca00078e00ff */
[----:B------:R-:W-:Y:S01]  /*1410*/  LOP3.LUT R0, R0, R19, R13, 0x96, !PT ;  /* 0x0000001300007212 */ /* 0x000fe200078e960d */
[----:B------:R-:W-:-:S03]  /*1420*/  VIADD R14, R18, 0x587c5 ;  /* 0x000587c5120e7836 */ /* 0x000fc60000000000 */
[----:B------:R-:W-:-:S05]  /*1430*/  LOP3.LUT R19, R0, R11, RZ, 0x3c, !PT ;  /* 0x0000000b00137212 */ /* 0x000fca00078e3cff */
[----:B------:R-:W-:-:S05]  /*1440*/  IMAD.IADD R0, R19, 0x1, R14 ;  /* 0x0000000113007824 */ /* 0x000fca00078e020e */
[----:B------:R-:W-:-:S05]  /*1450*/  LOP3.LUT R0, R0, 0xf, RZ, 0xc0, !PT ;  /* 0x0000000f00007812 */ /* 0x000fca00078ec0ff */
[----:B------:R-:W-:-:S05]  /*1460*/  IMAD.IADD R0, R1, 0x1, R0 ;  /* 0x0000000101007824 */ /* 0x000fca00078e0200 */
[----:B-1----:R-:W2:Y:S01]  /*1470*/  LDL.U8 R7, [R0] ;  /* 0x0000000000077983 */ /* 0x002ea20000100000 */
[----:B------:R-:W-:Y:S02]  /*1480*/  IMAD.MOV.U32 R21, RZ, RZ, R10 ;  /* 0x000000ffff157224 */ /* 0x000fe400078e000a */
[----:B------:R-:W-:Y:S02]  /*1490*/  IMAD.MOV.U32 R18, RZ, RZ, R11 ;  /* 0x000000ffff127224 */ /* 0x000fe400078e000b */
        /* <DEDUP_REMOVED lines=46> */
[----:B------:R0:W-:Y:S04]  /*1780*/  STG.E.64 desc[UR6][R8.64+0x10], R18 ;  /* 0x0000101208007986 */ /* 0x0001e8000c101b06 */
[----:B------:R0:W-:Y:S04]  /*1790*/  STG.E.64 desc[UR6][R8.64+0x8], R20 ;  /* 0x0000081408007986 */ /* 0x0001e8000c101b06 */
[----:B------:R0:W-:Y:S01]  /*17a0*/  STG.E.64 desc[UR6][R8.64], R14 ;  /* 0x0000000e08007986 */ /* 0x0001e2000c101b06 */
[----:B------:R-:W-:-:S04]  /*17b0*/  UIADD3 UR4, UPT, UPT, UR4, 0x4, URZ ;  /* 0x0000000404047890 */ /* 0x000fc8000fffe0ff */
[----:B------:R-:W-:Y:S01]  /*17c0*/  UISETP.NE.AND UP0, UPT, UR4, 0x40, UPT ;  /* 0x000000400400788c */ /* 0x000fe2000bf05270 */
[----:B------:R-:W-:Y:S01]  /*17d0*/  VIADD R6, R6, 0x4 ;  /* 0x0000000406067836 */ /* 0x000fe20000000000 */
[----:B--2---:R0:W-:Y:S07]  /*17e0*/  STG.E.U8 desc[UR6][R2.64+0x2], R7 ;  /* 0x0000020702007986 */ /* 0x0041ee000c101106 */
[----:B------:R-:W-:Y:S05]  /*17f0*/  BRA.U UP0, `(.L_x_8) ;  /* 0xfffffff900887547 */ /* 0x000fea000b83ffff */
[----:B------:R-:W-:-:S05]  /*1800*/  VIADD R4, R4, 0x40 ;  /* 0x0000004004047836 */ /* 0x000fca0000000000 */
[----:B0-----:R-:W-:-:S04]  /*1810*/  IADD3 R2, P0, PT, R4, UR8, RZ ;  /* 0x0000000804027c10 */ /* 0x001fc8000ff1e0ff */
[----:B------:R-:W-:-:S05]  /*1820*/  LEA.HI.X.SX32 R3, R4, UR9, 0x1, P0 ;  /* 0x0000000904037c11 */ /* 0x000fca00080f0eff */
[----:B------:R0:W-:Y:S01]  /*1830*/  STG.E.U8 desc[UR6][R2.64], RZ ;  /* 0x000000ff02007986 */ /* 0x0001e2000c101106 */
[----:B------:R-:W-:Y:S05]  /*1840*/  @P1 BRA `(.L_x_9) ;  /* 0xfffffff800581947 */ /* 0x000fea000383ffff */
[----:B------:R-:W-:Y:S05]  /*1850*/  EXIT ;  /* 0x000000000000794d */ /* 0x000fea0003800000 */
.L_x_10:
[----:B------:R-:W-:-:S00]  /*1860*/  BRA `(.L_x_10) ;  /* 0xfffffffc00fc7947 */ /* 0x000fc0000383ffff */
[----:B------:R-:W-:-:S00]  /*1870*/  NOP ;  /* 0x0000000000007918 */ /* 0x000fc00000000000 */
        /* <DEDUP_REMOVED lines=8> */
.L_x_11:


//--------------------- .nv.global.init           --------------------------
	.section	.nv.global.init,"aw",@progbits
	.align	4
.nv.global.init:
	.type		mrg32k3aM1SubSeq,@object
	.size		mrg32k3aM1SubSeq,(mrg32k3aM2SubSeq - mrg32k3aM1SubSeq)
mrg32k3aM1SubSeq:
        /*0000*/ 	.byte	0x0b, 0xcc, 0xee, 0x04, 0x73, 0x29, 0x8b, 0x6f, 0xf6, 0x53, 0x03, 0xf6, 0x23, 0xf6, 0xea, 0xda
        /* <DEDUP_REMOVED lines=125> */
	.type		mrg32k3aM2SubSeq,@object
	.size		mrg32k3aM2SubSeq,(mrg32k3aM1 - mrg32k3aM2SubSeq)
mrg32k3aM2SubSeq:
        /* <DEDUP_REMOVED lines=126> */
	.type		mrg32k3aM1,@object
	.size		mrg32k3aM1,(mrg32k3aM1Seq - mrg32k3aM1)
mrg32k3aM1:
        /* <DEDUP_REMOVED lines=144> */
	.type		mrg32k3aM1Seq,@object
	.size		mrg32k3aM1Seq,(mrg32k3aM2 - mrg32k3aM1Seq)
mrg32k3aM1Seq:
        /* <DEDUP_REMOVED lines=144> */
	.type		mrg32k3aM2,@object
	.size		mrg32k3aM2,(mrg32k3aM2Seq - mrg32k3aM2)
mrg32k3aM2:
        /* <DEDUP_REMOVED lines=144> */
	.type		mrg32k3aM2Seq,@object
	.size		mrg32k3aM2Seq,(precalc_xorwow_matrix - mrg32k3aM2Seq)
mrg32k3aM2Seq:
        /* <DEDUP_REMOVED lines=144> */
	.type		precalc_xorwow_matrix,@object
	.size		precalc_xorwow_matrix,(precalc_xorwow_offset_matrix - precalc_xorwow_matrix)
precalc_xorwow_matrix:
        /* <DEDUP_REMOVED lines=6400> */
	.type		precalc_xorwow_offset_matrix,@object
	.size		precalc_xorwow_offset_matrix,(.L_1 - precalc_xorwow_offset_matrix)
precalc_xorwow_offset_matrix:
        /* <DEDUP_REMOVED lines=6400> */
.L_1:


//--------------------- .nv.shared.reserved.0     --------------------------
	.section	.nv.shared.reserved.0,"aw",@nobits
	.weak		__nv_reservedSMEM_offset_0_alias
	.size		__nv_reservedSMEM_offset_0_alias, 0, 64
	.other		__nv_reservedSMEM_offset_0_alias,@"STO_CUDA_RESERVED_SHARED STV_DEFAULT"
__nv_reservedSMEM_offset_0_alias:
	.zero		0
	.zero		64


//--------------------- .nv.constant0._Z23generateRandomHexStringPcP17curandStateXORWOWyi --------------------------
	.section	.nv.constant0._Z23generateRandomHexStringPcP17curandStateXORWOWyi,"a",@progbits
	.sectionflags	@""
	.align	4
.nv.constant0._Z23generateRandomHexStringPcP17curandStateXORWOWyi:
	.zero		924


//--------------------- SYMBOLS --------------------------

	.type		.nv.reservedSmem.offset0,@object
	.size		.nv.reservedSmem.offset0,0x4
